//
// Generated by NVIDIA NVVM Compiler
//
// Compiler Build ID: CL-36424714
// Cuda compilation tools, release 13.0, V13.0.88
// Based on NVVM 20.0.0
//

.version 9.0
.target sm_100
.address_size 64

	// .globl	_Z14spinLockKernelPiS_i

.visible .entry _Z14spinLockKernelPiS_i(
	.param .u64 .ptr .align 1 _Z14spinLockKernelPiS_i_param_0,
	.param .u64 .ptr .align 1 _Z14spinLockKernelPiS_i_param_1,
	.param .u32 _Z14spinLockKernelPiS_i_param_2
)
{
	.reg .pred 	%p<4>;
	.reg .b32 	%r<10>;
	.reg .b64 	%rd<5>;

	ld.param.u64 	%rd3, [_Z14spinLockKernelPiS_i_param_0];
	ld.param.u64 	%rd4, [_Z14spinLockKernelPiS_i_param_1];
	ld.param.u32 	%r3, [_Z14spinLockKernelPiS_i_param_2];
	cvta.to.global.u64 	%rd1, %rd4;
	setp.lt.s32 	%p1, %r3, 1;
	@%p1 bra 	$L__BB0_4;
	cvta.to.global.u64 	%rd2, %rd3;
	mov.b32 	%r9, 0;
$L__BB0_2:
	atom.relaxed.global.cas.b32 	%r5, [%rd1], 0, 1;
	setp.ne.s32 	%p2, %r5, 0;
	@%p2 bra 	$L__BB0_2;
	ld.global.u32 	%r6, [%rd2];
	add.s32 	%r7, %r6, 1;
	st.global.u32 	[%rd2], %r7;
	mov.b32 	%r8, 0;
	st.global.u32 	[%rd1], %r8;
	add.s32 	%r9, %r9, 1;
	setp.ne.s32 	%p3, %r9, %r3;
	@%p3 bra 	$L__BB0_2;
$L__BB0_4:
	ret;

}
	// .globl	_Z15atomicAddKernelPii
.visible .entry _Z15atomicAddKernelPii(
	.param .u64 .ptr .align 1 _Z15atomicAddKernelPii_param_0,
	.param .u32 _Z15atomicAddKernelPii_param_1
)
{
	.reg .pred 	%p<6>;
	.reg .b32 	%r<17>;
	.reg .b64 	%rd<3>;

	ld.param.u64 	%rd2, [_Z15atomicAddKernelPii_param_0];
	ld.param.u32 	%r8, [_Z15atomicAddKernelPii_param_1];
	cvta.to.global.u64 	%rd1, %rd2;
	setp.lt.s32 	%p1, %r8, 1;
	@%p1 bra 	$L__BB1_7;
	and.b32  	%r1, %r8, 3;
	setp.lt.u32 	%p2, %r8, 4;
	@%p2 bra 	$L__BB1_4;
	and.b32  	%r9, %r8, 2147483644;
	neg.s32 	%r15, %r9;
$L__BB1_3:
	atom.global.add.u32 	%r10, [%rd1], 1;
	atom.global.add.u32 	%r11, [%rd1], 1;
	atom.global.add.u32 	%r12, [%rd1], 1;
	atom.global.add.u32 	%r13, [%rd1], 1;
	add.s32 	%r15, %r15, 4;
	setp.ne.s32 	%p3, %r15, 0;
	@%p3 bra 	$L__BB1_3;
$L__BB1_4:
	setp.eq.s32 	%p4, %r1, 0;
	@%p4 bra 	$L__BB1_7;
	neg.s32 	%r16, %r1;
$L__BB1_6:
	.pragma "nounroll";
	atom.global.add.u32 	%r14, [%rd1], 1;
	add.s32 	%r16, %r16, 1;
	setp.ne.s32 	%p5, %r16, 0;
	@%p5 bra 	$L__BB1_6;
$L__BB1_7:
	ret;

}


// ===== COMPILED SASS (sm_100) =====

	.target	sm_100

	.elftype	@"ET_EXEC"


//--------------------- .note.nv.tkinfo           --------------------------
	.section	.note.nv.tkinfo,"",@"SHT_NOTE"
	.sectionflags	@"SHF_NOTE_NV_TKINFO"
	.tkinfo
        /*0018*/ 	.word	0x00000002
        /*0030*/ 	.string	""
        /*0030*/ 	.string	"ptxas"
        /*0030*/ 	.string	"Cuda compilation tools, release 13.0, V13.0.88"
        /*0030*/ 	.string	"Build cuda_13.0.r13.0/compiler.36424714_0"
        /*0030*/ 	.string	"-arch sm_100 -m 64 "



//--------------------- .note.nv.cuinfo           --------------------------
	.section	.note.nv.cuinfo,"",@"SHT_NOTE"
	.sectionflags	@"SHF_NOTE_NV_CUINFO"
        /*0018*/ 	.short	0x0002
        /*001a*/ 	.short	0x0064
        /*001c*/ 	.short	0x0082
	.zero		2


//--------------------- .nv.info                  --------------------------
	.section	.nv.info,"",@"SHT_CUDA_INFO"
	.align	4


	//----- nvinfo : EIATTR_REGCOUNT
	.align		4
        /*0000*/ 	.byte	0x04, 0x2f
        /*0002*/ 	.short	(.L_1 - .L_0)
	.align		4
.L_0:
        /*0004*/ 	.word	index@(_Z14spinLockKernelPiS_i)
        /*0008*/ 	.word	0x0000000a


	//----- nvinfo : EIATTR_FRAME_SIZE
	.align		4
.L_1:
        /*000c*/ 	.byte	0x04, 0x11
        /*000e*/ 	.short	(.L_3 - .L_2)
	.align		4
.L_2:
        /*0010*/ 	.word	index@(_Z14spinLockKernelPiS_i)
        /*0014*/ 	.word	0x00000000


	//----- nvinfo : EIATTR_REGCOUNT
	.align		4
.L_3:
        /*0018*/ 	.byte	0x04, 0x2f
        /*001a*/ 	.short	(.L_5 - .L_4)
	.align		4
.L_4:
        /*001c*/ 	.word	index@(_Z15atomicAddKernelPii)
        /*0020*/ 	.word	0x00000009


	//----- nvinfo : EIATTR_FRAME_SIZE
	.align		4
.L_5:
        /*0024*/ 	.byte	0x04, 0x11
        /*0026*/ 	.short	(.L_7 - .L_6)
	.align		4
.L_6:
        /*0028*/ 	.word	index@(_Z15atomicAddKernelPii)
        /*002c*/ 	.word	0x00000000


	//----- nvinfo : EIATTR_MIN_STACK_SIZE
	.align		4
.L_7:
        /*0030*/ 	.byte	0x04, 0x12
        /*0032*/ 	.short	(.L_9 - .L_8)
	.align		4
.L_8:
        /*0034*/ 	.word	index@(_Z15atomicAddKernelPii)
        /*0038*/ 	.word	0x00000000


	//----- nvinfo : EIATTR_MIN_STACK_SIZE
	.align		4
.L_9:
        /*003c*/ 	.byte	0x04, 0x12
        /*003e*/ 	.short	(.L_11 - .L_10)
	.align		4
.L_10:
        /*0040*/ 	.word	index@(_Z14spinLockKernelPiS_i)
        /*0044*/ 	.word	0x00000000
.L_11:


//--------------------- .nv.compat                --------------------------
	.section	.nv.compat,"",@"SHT_CUDA_COMPAT_INFO"
	.align	4
        /*0000*/ 	.byte	0x02, 0x09, 0x00, 0x00, 0x02, 0x02, 0x01, 0x00, 0x02, 0x05, 0x05, 0x00, 0x03, 0x07, 0x01, 0x01
        /*0010*/ 	.byte	0x02, 0x03, 0x00, 0x00, 0x02, 0x06, 0x01, 0x00, 0x04, 0x0b, 0x08, 0x00, 0x09, 0x00, 0x00, 0x00
        /*0020*/ 	.byte	0x00, 0x00, 0x00, 0x00


//--------------------- .nv.info._Z15atomicAddKernelPii --------------------------
	.section	.nv.info._Z15atomicAddKernelPii,"",@"SHT_CUDA_INFO"
	.sectionflags	@""
	.align	4


	//----- nvinfo : EIATTR_CUDA_API_VERSION
	.align		4
        /*0000*/ 	.byte	0x04, 0x37
        /*0002*/ 	.short	(.L_13 - .L_12)
.L_12:
        /*0004*/ 	.word	0x00000082


	//----- nvinfo : EIATTR_KPARAM_INFO
	.align		4
.L_13:
        /*0008*/ 	.byte	0x04, 0x17
        /*000a*/ 	.short	(.L_15 - .L_14)
.L_14:
        /*000c*/ 	.word	0x00000000
        /*0010*/ 	.short	0x0001
        /*0012*/ 	.short	0x0008
        /*0014*/ 	.byte	0x00, 0xf0, 0x11, 0x00


	//----- nvinfo : EIATTR_KPARAM_INFO
	.align		4
.L_15:
        /*0018*/ 	.byte	0x04, 0x17
        /*001a*/ 	.short	(.L_17 - .L_16)
.L_16:
        /*001c*/ 	.word	0x00000000
        /*0020*/ 	.short	0x0000
        /*0022*/ 	.short	0x0000
        /*0024*/ 	.byte	0x00, 0xf5, 0x21, 0x00


	//----- nvinfo : EIATTR_SPARSE_MMA_MASK
	.align		4
.L_17:
        /*0028*/ 	.byte	0x03, 0x50
        /*002a*/ 	.short	0x0000


	//----- nvinfo : EIATTR_MAXREG_COUNT
	.align		4
        /*002c*/ 	.byte	0x03, 0x1b
        /*002e*/ 	.short	0x00ff


	//----- nvinfo : EIATTR_MERCURY_ISA_VERSION
	.align		4
        /*0030*/ 	.byte	0x03, 0x5f
        /*0032*/ 	.short	0x0101


	//----- nvinfo : EIATTR_INT_WARP_WIDE_INSTR_OFFSETS
	.align		4
        /*0034*/ 	.byte	0x04, 0x31
        /*0036*/ 	.short	(.L_19 - .L_18)


	//   ....[0]....
.L_18:
        /*0038*/ 	.word	0x000000d0


	//   ....[1]....
        /*003c*/ 	.word	0x000001c0


	//----- nvinfo : EIATTR_VRC_CTA_INIT_COUNT
	.align		4
.L_19:
        /*0040*/ 	.byte	0x02, 0x4a
	.zero		1
	.zero		1


	//----- nvinfo : EIATTR_EXIT_INSTR_OFFSETS
	.align		4
        /*0044*/ 	.byte	0x04, 0x1c
        /*0046*/ 	.short	(.L_21 - .L_20)


	//   ....[0]....
.L_20:
        /*0048*/ 	.word	0x00000030


	//   ....[1]....
        /*004c*/ 	.word	0x00000180


	//   ....[2]....
        /*0050*/ 	.word	0x00000240


	//----- nvinfo : EIATTR_CBANK_PARAM_SIZE
	.align		4
.L_21:
        /*0054*/ 	.byte	0x03, 0x19
        /*0056*/ 	.short	0x000c


	//----- nvinfo : EIATTR_PARAM_CBANK
	.align		4
        /*0058*/ 	.byte	0x04, 0x0a
        /*005a*/ 	.short	(.L_23 - .L_22)
	.align		4
.L_22:
        /*005c*/ 	.word	index@(.nv.constant0._Z15atomicAddKernelPii)
        /*0060*/ 	.short	0x0380
        /*0062*/ 	.short	0x000c


	//----- nvinfo : EIATTR_SW_WAR
	.align		4
.L_23:
        /*0064*/ 	.byte	0x04, 0x36
        /*0066*/ 	.short	(.L_25 - .L_24)
.L_24:
        /*0068*/ 	.word	0x00000008
.L_25:


//--------------------- .nv.info._Z14spinLockKernelPiS_i --------------------------
	.section	.nv.info._Z14spinLockKernelPiS_i,"",@"SHT_CUDA_INFO"
	.sectionflags	@""
	.align	4


	//----- nvinfo : EIATTR_CUDA_API_VERSION
	.align		4
        /*0000*/ 	.byte	0x04, 0x37
        /*0002*/ 	.short	(.L_27 - .L_26)
.L_26:
        /*0004*/ 	.word	0x00000082


	//----- nvinfo : EIATTR_KPARAM_INFO
	.align		4
.L_27:
        /*0008*/ 	.byte	0x04, 0x17
        /*000a*/ 	.short	(.L_29 - .L_28)
.L_28:
        /*000c*/ 	.word	0x00000000
        /*0010*/ 	.short	0x0002
        /*0012*/ 	.short	0x0010
        /*0014*/ 	.byte	0x00, 0xf0, 0x11, 0x00


	//----- nvinfo : EIATTR_KPARAM_INFO
	.align		4
.L_29:
        /*0018*/ 	.byte	0x04, 0x17
        /*001a*/ 	.short	(.L_31 - .L_30)
.L_30:
        /*001c*/ 	.word	0x00000000
        /*0020*/ 	.short	0x0001
        /*0022*/ 	.short	0x0008
        /*0024*/ 	.byte	0x00, 0xf5, 0x21, 0x00


	//----- nvinfo : EIATTR_KPARAM_INFO
	.align		4
.L_31:
        /*0028*/ 	.byte	0x04, 0x17
        /*002a*/ 	.short	(.L_33 - .L_32)
.L_32:
        /*002c*/ 	.word	0x00000000
        /*0030*/ 	.short	0x0000
        /*0032*/ 	.short	0x0000
        /*0034*/ 	.byte	0x00, 0xf5, 0x21, 0x00


	//----- nvinfo : EIATTR_SPARSE_MMA_MASK
	.align		4
.L_33:
        /*0038*/ 	.byte	0x03, 0x50
        /*003a*/ 	.short	0x0000


	//----- nvinfo : EIATTR_MAXREG_COUNT
	.align		4
        /*003c*/ 	.byte	0x03, 0x1b
        /*003e*/ 	.short	0x00ff


	//----- nvinfo : EIATTR_MERCURY_ISA_VERSION
	.align		4
        /*0040*/ 	.byte	0x03, 0x5f
        /*0042*/ 	.short	0x0101


	//----- nvinfo : EIATTR_VRC_CTA_INIT_COUNT
	.align		4
        /*0044*/ 	.byte	0x02, 0x4a
	.zero		1
	.zero		1


	//----- nvinfo : EIATTR_EXIT_INSTR_OFFSETS
	.align		4
        /*0048*/ 	.byte	0x04, 0x1c
        /*004a*/ 	.short	(.L_35 - .L_34)


	//   ....[0]....
.L_34:
        /*004c*/ 	.word	0x00000030


	//   ....[1]....
        /*0050*/ 	.word	0x000001c0


	//----- nvinfo : EIATTR_CRS_STACK_SIZE
	.align		4
.L_35:
        /*0054*/ 	.byte	0x04, 0x1e
        /*0056*/ 	.short	(.L_37 - .L_36)
.L_36:
        /*0058*/ 	.word	0x00000000


	//----- nvinfo : EIATTR_CBANK_PARAM_SIZE
	.align		4
.L_37:
        /*005c*/ 	.byte	0x03, 0x19
        /*005e*/ 	.short	0x0014


	//----- nvinfo : EIATTR_PARAM_CBANK
	.align		4
        /*0060*/ 	.byte	0x04, 0x0a
        /*0062*/ 	.short	(.L_39 - .L_38)
	.align		4
.L_38:
        /*0064*/ 	.word	index@(.nv.constant0._Z14spinLockKernelPiS_i)
        /*0068*/ 	.short	0x0380
        /*006a*/ 	.short	0x0014


	//----- nvinfo : EIATTR_SW_WAR
	.align		4
.L_39:
        /*006c*/ 	.byte	0x04, 0x36
        /*006e*/ 	.short	(.L_41 - .L_40)
.L_40:
        /*0070*/ 	.word	0x00000008
.L_41:


//--------------------- .nv.callgraph             --------------------------
	.section	.nv.callgraph,"",@"SHT_CUDA_CALLGRAPH"
	.align	4
	.sectionentsize	8
	.align		4
        /*0000*/ 	.word	0x00000000
	.align		4
        /*0004*/ 	.word	0xffffffff
	.align		4
        /*0008*/ 	.word	0x00000000
	.align		4
        /*000c*/ 	.word	0xfffffffe
	.align		4
        /*0010*/ 	.word	0x00000000
	.align		4
        /*0014*/ 	.word	0xfffffffd
	.align		4
        /*0018*/ 	.word	0x00000000
	.align		4
        /*001c*/ 	.word	0xfffffffc


//--------------------- .text._Z15atomicAddKernelPii --------------------------
	.section	.text._Z15atomicAddKernelPii,"ax",@progbits
	.align	128
        .global         _Z15atomicAddKernelPii
        .type           _Z15atomicAddKernelPii,@function
        .size           _Z15atomicAddKernelPii,(.L_x_10 - _Z15atomicAddKernelPii)
        .other          _Z15atomicAddKernelPii,@"STO_CUDA_ENTRY STV_DEFAULT"
_Z15atomicAddKernelPii:
.text._Z15atomicAddKernelPii:
[----:B------:R-:W-:Y:S08]  /*0000*/  LDC R1, c[0x0][0x37c] ;  /* 0x0000df00ff017b82 */ /* 0x000ff00000000800 */
[----:B------:R-:W0:Y:S02]  /*0010*/  LDC R4, c[0x0][0x388] ;  /* 0x0000e200ff047b82 */ /* 0x000e240000000800 */
[----:B0-----:R-:W-:-:S13]  /*0020*/  ISETP.GE.AND P0, PT, R4, 0x1, PT ;  /* 0x000000010400780c */ /* 0x001fda0003f06270 */
[----:B------:R-:W-:Y:S05]  /*0030*/  @!P0 EXIT ;  /* 0x000000000000894d */ /* 0x000fea0003800000 */
[C---:B------:R-:W-:Y:S01]  /*0040*/  ISETP.GE.U32.AND P1, PT, R4.reuse, 0x4, PT ;  /* 0x000000040400780c */ /* 0x040fe20003f26070 */
[----:B------:R-:W0:Y:S01]  /*0050*/  LDCU.64 UR4, c[0x0][0x358] ;  /* 0x00006b00ff0477ac */ /* 0x000e220008000a00 */
[----:B------:R-:W-:-:S04]  /*0060*/  LOP3.LUT R0, R4, 0x3, RZ, 0xc0, !PT ;  /* 0x0000000304007812 */ /* 0x000fc800078ec0ff */
[----:B------:R-:W-:-:S07]  /*0070*/  ISETP.NE.AND P0, PT, R0, RZ, PT ;  /* 0x000000ff0000720c */ /* 0x000fce0003f05270 */
[----:B------:R-:W-:Y:S06]  /*0080*/  @!P1 BRA `(.L_x_0) ;  /* 0x00000000003c9947 */ /* 0x000fec0003800000 */
[----:B------:R-:W1:Y:S01]  /*0090*/  S2R R6, SR_LANEID ;  /* 0x0000000000067919 */ /* 0x000e620000000000 */
[----:B------:R-:W2:Y:S01]  /*00a0*/  LDC.64 R2, c[0x0][0x380] ;  /* 0x0000e000ff027b82 */ /* 0x000ea20000000a00 */
[----:B------:R-:W-:-:S05]  /*00b0*/  LOP3.LUT R4, R4, 0x7ffffffc, RZ, 0xc0, !PT ;  /* 0x7ffffffc04047812 */ /* 0x000fca00078ec0ff */
[----:B------:R-:W-:-:S07]  /*00c0*/  IMAD.MOV R4, RZ, RZ, -R4 ;  /* 0x000000ffff047224 */ /* 0x000fce00078e0a04 */
.L_x_1:
[----:B------:R-:W-:Y:S02]  /*00d0*/  VOTEU.ANY UR6, UPT, PT ;  /* 0x0000000000067886 */ /* 0x000fe400038e0100 */
[----:B------:R-:W-:Y:S02]  /*00e0*/  UFLO.U32 UR7, UR6 ;  /* 0x00000006000772bd */ /* 0x000fe400080e0000 */
[----:B------:R-:W0:Y:S04]  /*00f0*/  POPC R5, UR6 ;  /* 0x0000000600057d09 */ /* 0x000e280008000000 */
[----:B-1----:R-:W-:Y:S01]  /*0100*/  ISETP.EQ.U32.AND P1, PT, R6, UR7, PT ;  /* 0x0000000706007c0c */ /* 0x002fe2000bf22070 */
[----:B------:R-:W-:-:S12]  /*0110*/  VIADD R4, R4, 0x4 ;  /* 0x0000000404047836 */ /* 0x000fd80000000000 */
[----:B0-2---:R3:W-:Y:S04]  /*0120*/  @P1 REDG.E.ADD.STRONG.GPU desc[UR4][R2.64], R5 ;  /* 0x000000050200198e */ /* 0x0057e8000c12e104 */
[----:B------:R3:W-:Y:S04]  /*0130*/  @P1 REDG.E.ADD.STRONG.GPU desc[UR4][R2.64], R5 ;  /* 0x000000050200198e */ /* 0x0007e8000c12e104 */
[----:B------:R3:W-:Y:S04]  /*0140*/  @P1 REDG.E.ADD.STRONG.GPU desc[UR4][R2.64], R5 ;  /* 0x000000050200198e */ /* 0x0007e8000c12e104 */
[----:B------:R3:W-:Y:S01]  /*0150*/  @P1 REDG.E.ADD.STRONG.GPU desc[UR4][R2.64], R5 ;  /* 0x000000050200198e */ /* 0x0007e2000c12e104 */
[----:B------:R-:W-:-:S13]  /*0160*/  ISETP.NE.AND P1, PT, R4, RZ, PT ;  /* 0x000000ff0400720c */ /* 0x000fda0003f25270 */
[----:B---3--:R-:W-:Y:S05]  /*0170*/  @P1 BRA `(.L_x_1) ;  /* 0xfffffffc00d41947 */ /* 0x008fea000383ffff */
.L_x_0:
[----:B0-----:R-:W-:Y:S05]  /*0180*/  @!P0 EXIT ;  /* 0x000000000000894d */ /* 0x001fea0003800000 */
[----:B------:R-:W0:Y:S01]  /*0190*/  S2R R4, SR_LANEID ;  /* 0x0000000000047919 */ /* 0x000e220000000000 */
[----:B------:R-:W1:Y:S01]  /*01a0*/  LDC.64 R2, c[0x0][0x380] ;  /* 0x0000e000ff027b82 */ /* 0x000e620000000a00 */
[----:B------:R-:W-:-:S07]  /*01b0*/  IMAD.MOV R0, RZ, RZ, -R0 ;  /* 0x000000ffff007224 */ /* 0x000fce00078e0a00 */
.L_x_2:
[----:B------:R-:W-:Y:S02]  /*01c0*/  VOTEU.ANY UR6, UPT, PT ;  /* 0x0000000000067886 */ /* 0x000fe400038e0100 */
[----:B------:R-:W-:Y:S02]  /*01d0*/  UFLO.U32 UR7, UR6 ;  /* 0x00000006000772bd */ /* 0x000fe400080e0000 */
[----:B------:R-:W1:Y:S04]  /*01e0*/  POPC R5, UR6 ;  /* 0x0000000600057d09 */ /* 0x000e680008000000 */
[----:B0-----:R-:W-:Y:S01]  /*01f0*/  ISETP.EQ.U32.AND P0, PT, R4, UR7, PT ;  /* 0x0000000704007c0c */ /* 0x001fe2000bf02070 */
[----:B------:R-:W-:-:S12]  /*0200*/  VIADD R0, R0, 0x1 ;  /* 0x0000000100007836 */ /* 0x000fd80000000000 */
[----:B-1----:R2:W-:Y:S01]  /*0210*/  @P0 REDG.E.ADD.STRONG.GPU desc[UR4][R2.64], R5 ;  /* 0x000000050200098e */ /* 0x0025e2000c12e104 */
[----:B------:R-:W-:-:S13]  /*0220*/  ISETP.NE.AND P0, PT, R0, RZ, PT ;  /* 0x000000ff0000720c */ /* 0x000fda0003f05270 */
[----:B--2---:R-:W-:Y:S05]  /*0230*/  @P0 BRA `(.L_x_2) ;  /* 0xfffffffc00e00947 */ /* 0x004fea000383ffff */
[----:B------:R-:W-:Y:S05]  /*0240*/  EXIT ;  /* 0x000000000000794d */ /* 0x000fea0003800000 */
.L_x_3:
[----:B------:R-:W-:-:S00]  /*0250*/  BRA `(.L_x_3) ;  /* 0xfffffffc00fc7947 */ /* 0x000fc0000383ffff */
[----:B------:R-:W-:-:S00]  /*0260*/  NOP ;  /* 0x0000000000007918 */ /* 0x000fc00000000000 */
        /* <DEDUP_REMOVED lines=9> */
.L_x_10:


//--------------------- .text._Z14spinLockKernelPiS_i --------------------------
	.section	.text._Z14spinLockKernelPiS_i,"ax",@progbits
	.align	128
        .global         _Z14spinLockKernelPiS_i
        .type           _Z14spinLockKernelPiS_i,@function
        .size           _Z14spinLockKernelPiS_i,(.L_x_11 - _Z14spinLockKernelPiS_i)
        .other          _Z14spinLockKernelPiS_i,@"STO_CUDA_ENTRY STV_DEFAULT"
_Z14spinLockKernelPiS_i:
.text._Z14spinLockKernelPiS_i:
[----:B------:R-:W-:Y:S08]  /*0000*/  LDC R1, c[0x0][0x37c] ;  /* 0x0000df00ff017b82 */ /* 0x000ff00000000800 */
[----:B------:R-:W0:Y:S02]  /*0010*/  LDC R0, c[0x0][0x390] ;  /* 0x0000e400ff007b82 */ /* 0x000e240000000800 */
[----:B0-----:R-:W-:-:S13]  /*0020*/  ISETP.GE.AND P0, PT, R0, 0x1, PT ;  /* 0x000000010000780c */ /* 0x001fda0003f06270 */
[----:B------:R-:W-:Y:S05]  /*0030*/  @!P0 EXIT ;  /* 0x000000000000894d */ /* 0x000fea0003800000 */
[----:B------:R-:W0:Y:S01]  /*0040*/  LDC.64 R2, c[0x0][0x388] ;  /* 0x0000e200ff027b82 */ /* 0x000e220000000a00 */
[----:B------:R-:W-:Y:S01]  /*0050*/  BSSY.RECONVERGENT B0, `(.L_x_4) ;  /* 0x0000016000007945 */ /* 0x000fe20003800200 */
[----:B------:R-:W-:Y:S01]  /*0060*/  IMAD.MOV.U32 R0, RZ, RZ, RZ ;  /* 0x000000ffff007224 */ /* 0x000fe200078e00ff */
[----:B------:R-:W1:Y:S01]  /*0070*/  LDCU.64 UR4, c[0x0][0x358] ;  /* 0x00006b00ff0477ac */ /* 0x000e620008000a00 */
[----:B------:R-:W2:Y:S04]  /*0080*/  LDCU UR6, c[0x0][0x390] ;  /* 0x00007200ff0677ac */ /* 0x000ea80008000800 */
[----:B------:R-:W3:Y:S02]  /*0090*/  LDC.64 R4, c[0x0][0x380] ;  /* 0x0000e000ff047b82 */ /* 0x000ee40000000a00 */
.L_x_8:
[----:B------:R-:W-:Y:S02]  /*00a0*/  HFMA2 R6, -RZ, RZ, 0, 0 ;  /* 0x00000000ff067431 */ /* 0x000fe400000001ff */
[----:B0-----:R-:W-:Y:S01]  /*00b0*/  IMAD.MOV.U32 R7, RZ, RZ, 0x1 ;  /* 0x00000001ff077424 */ /* 0x001fe200078e00ff */
[----:B------:R-:W-:Y:S05]  /*00c0*/  YIELD ;  /* 0x0000000000007946 */ /* 0x000fea0003800000 */
[----:B0-----:R-:W4:Y:S01]  /*00d0*/  ATOMG.E.CAS.STRONG.GPU PT, R6, [R2], R6, R7 ;  /* 0x00000006020673a9 */ /* 0x001f2200001ee107 */
[----:B------:R-:W-:Y:S01]  /*00e0*/  BSSY.RELIABLE B1, `(.L_x_5) ;  /* 0x000000b000017945 */ /* 0x000fe20003800100 */
[----:B----4-:R-:W-:-:S13]  /*00f0*/  ISETP.NE.AND P0, PT, R6, RZ, PT ;  /* 0x000000ff0600720c */ /* 0x010fda0003f05270 */
[----:B------:R-:W-:Y:S05]  /*0100*/  @P0 BRA `(.L_x_6) ;  /* 0x0000000000200947 */ /* 0x000fea0003800000 */
[----:B-1-3--:R-:W3:Y:S01]  /*0110*/  LDG.E R6, desc[UR4][R4.64] ;  /* 0x0000000404067981 */ /* 0x00aee2000c1e1900 */
[----:B------:R-:W-:-:S04]  /*0120*/  IADD3 R0, PT, PT, R0, 0x1, RZ ;  /* 0x0000000100007810 */ /* 0x000fc80007ffe0ff */
[----:B--2---:R-:W-:-:S13]  /*0130*/  ISETP.NE.AND P0, PT, R0, UR6, PT ;  /* 0x0000000600007c0c */ /* 0x004fda000bf05270 */
[----:B------:R-:W-:Y:S05]  /*0140*/  @!P0 BREAK.RELIABLE B1 ;  /* 0x0000000000018942 */ /* 0x000fea0003800100 */
[----:B---3--:R-:W-:-:S05]  /*0150*/  VIADD R7, R6, 0x1 ;  /* 0x0000000106077836 */ /* 0x008fca0000000000 */
[----:B------:R0:W-:Y:S04]  /*0160*/  STG.E desc[UR4][R4.64], R7 ;  /* 0x0000000704007986 */ /* 0x0001e8000c101904 */
[----:B------:R0:W-:Y:S01]  /*0170*/  STG.E desc[UR4][R2.64], RZ ;  /* 0x000000ff02007986 */ /* 0x0001e2000c101904 */
[----:B------:R-:W-:Y:S05]  /*0180*/  @!P0 BRA `(.L_x_7) ;  /* 0x0000000000088947 */ /* 0x000fea0003800000 */
.L_x_6:
[----:B-12---:R-:W-:Y:S05]  /*0190*/  BSYNC.RELIABLE B1 ;  /* 0x0000000000017941 */ /* 0x006fea0003800100 */
.L_x_5:
[----:B------:R-:W-:Y:S05]  /*01a0*/  BRA `(.L_x_8) ;  /* 0xfffffffc00bc7947 */ /* 0x000fea000383ffff */
.L_x_7:
[----:B------:R-:W-:Y:S05]  /*01b0*/  BSYNC.RECONVERGENT B0 ;  /* 0x0000000000007941 */ /* 0x000fea0003800200 */
.L_x_4:
[----:B------:R-:W-:Y:S05]  /*01c0*/  EXIT ;  /* 0x000000000000794d */ /* 0x000fea0003800000 */
.L_x_9:
        /* <DEDUP_REMOVED lines=11> */
.L_x_11:


//--------------------- .nv.shared.reserved.0     --------------------------
	.section	.nv.shared.reserved.0,"aw",@nobits
	.weak		__nv_reservedSMEM_offset_0_alias
	.size		__nv_reservedSMEM_offset_0_alias, 0, 64
	.other		__nv_reservedSMEM_offset_0_alias,@"STO_CUDA_RESERVED_SHARED STV_DEFAULT"
__nv_reservedSMEM_offset_0_alias:
	.zero		0
	.zero		64


//--------------------- .nv.constant0._Z15atomicAddKernelPii --------------------------
	.section	.nv.constant0._Z15atomicAddKernelPii,"a",@progbits
	.sectionflags	@""
	.align	4
.nv.constant0._Z15atomicAddKernelPii:
	.zero		908


//--------------------- .nv.constant0._Z14spinLockKernelPiS_i --------------------------
	.section	.nv.constant0._Z14spinLockKernelPiS_i,"a",@progbits
	.sectionflags	@""
	.align	4
.nv.constant0._Z14spinLockKernelPiS_i:
	.zero		916


//--------------------- SYMBOLS --------------------------

	.type		.nv.reservedSmem.offset0,@object
	.size		.nv.reservedSmem.offset0,0x4
